	.headerflags	@"EF_CUDA_TEXMODE_UNIFIED EF_CUDA_64BIT_ADDRESS EF_CUDA_ACCELERATORS EF_CUDA_SM90 EF_CUDA_VIRTUAL_SM(EF_CUDA_SM90)"
	.elftype	@"ET_EXEC"


//--------------------- .nv.info                  --------------------------
	.section	.nv.info,"",@"SHT_CUDA_INFO"
	.align	4


	//----- nvinfo : EIATTR_REGCOUNT
	.align		4
        /*0000*/ 	.byte	0x04, 0x2f
        /*0002*/ 	.short	(.L_1 - .L_0)
	.align		4
.L_0:
        /*0004*/ 	.word	index@(triton_poi_fused_max_pool2d_with_indices_3)
        /*0008*/ 	.word	0x00000028


	//----- nvinfo : EIATTR_MIN_STACK_SIZE
	.align		4
.L_1:
        /*000c*/ 	.byte	0x04, 0x12
        /*000e*/ 	.short	(.L_3 - .L_2)
	.align		4
.L_2:
        /*0010*/ 	.word	index@(triton_poi_fused_max_pool2d_with_indices_3)
        /*0014*/ 	.word	0x00000000


	//----- nvinfo : EIATTR_FRAME_SIZE
	.align		4
.L_3:
        /*0018*/ 	.byte	0x04, 0x11
        /*001a*/ 	.short	(.L_5 - .L_4)
	.align		4
.L_4:
        /*001c*/ 	.word	index@(triton_poi_fused_max_pool2d_with_indices_3)
        /*0020*/ 	.word	0x00000000


	//----- nvinfo : EIATTR_MIN_STACK_SIZE
	.align		4
.L_5:
        /*0024*/ 	.byte	0x04, 0x12
        /*0026*/ 	.short	(.L_7 - .L_6)
	.align		4
.L_6:
        /*0028*/ 	.word	index@(triton_poi_fused_max_pool2d_with_indices_3)
        /*002c*/ 	.word	0x00000000
.L_7:


//--------------------- .nv.info.triton_poi_fused_max_pool2d_with_indices_3 --------------------------
	.section	.nv.info.triton_poi_fused_max_pool2d_with_indices_3,"",@"SHT_CUDA_INFO"
	.sectionflags	@""
	.align	4


	//----- nvinfo : EIATTR_CUDA_API_VERSION
	.align		4
        /*0000*/ 	.byte	0x04, 0x37
        /*0002*/ 	.short	(.L_9 - .L_8)
.L_8:
        /*0004*/ 	.word	0x0000007c


	//----- nvinfo : EIATTR_KPARAM_INFO
	.align		4
.L_9:
        /*0008*/ 	.byte	0x04, 0x17
        /*000a*/ 	.short	(.L_11 - .L_10)
.L_10:
        /*000c*/ 	.word	0x00000000
        /*0010*/ 	.short	0x0003
        /*0012*/ 	.short	0x0018
        /*0014*/ 	.byte	0x00, 0xf0, 0x11, 0x00


	//----- nvinfo : EIATTR_KPARAM_INFO
	.align		4
.L_11:
        /*0018*/ 	.byte	0x04, 0x17
        /*001a*/ 	.short	(.L_13 - .L_12)
.L_12:
        /*001c*/ 	.word	0x00000000
        /*0020*/ 	.short	0x0002
        /*0022*/ 	.short	0x0010
        /*0024*/ 	.byte	0x00, 0xf4, 0x21, 0x00


	//----- nvinfo : EIATTR_KPARAM_INFO
	.align		4
.L_13:
        /*0028*/ 	.byte	0x04, 0x17
        /*002a*/ 	.short	(.L_15 - .L_14)
.L_14:
        /*002c*/ 	.word	0x00000000
        /*0030*/ 	.short	0x0001
        /*0032*/ 	.short	0x0008
        /*0034*/ 	.byte	0x00, 0xf4, 0x21, 0x00


	//----- nvinfo : EIATTR_KPARAM_INFO
	.align		4
.L_15:
        /*0038*/ 	.byte	0x04, 0x17
        /*003a*/ 	.short	(.L_17 - .L_16)
.L_16:
        /*003c*/ 	.word	0x00000000
        /*0040*/ 	.short	0x0000
        /*0042*/ 	.short	0x0000
        /*0044*/ 	.byte	0x00, 0xf4, 0x21, 0x00


	//----- nvinfo : EIATTR_SPARSE_MMA_MASK
	.align		4
.L_17:
        /*0048*/ 	.byte	0x03, 0x50
        /*004a*/ 	.short	0x0000


	//----- nvinfo : EIATTR_MAXREG_COUNT
	.align		4
        /*004c*/ 	.byte	0x03, 0x1b
        /*004e*/ 	.short	0x00ff


	//----- nvinfo : EIATTR_EXIT_INSTR_OFFSETS
	.align		4
        /*0050*/ 	.byte	0x04, 0x1c
        /*0052*/ 	.short	(.L_19 - .L_18)


	//   ....[0]....
.L_18:
        /*0054*/ 	.word	0x00001380


	//----- nvinfo : EIATTR_REQNTID
	.align		4
.L_19:
        /*0058*/ 	.byte	0x04, 0x10
        /*005a*/ 	.short	(.L_21 - .L_20)
.L_20:
        /*005c*/ 	.word	0x00000080
        /*0060*/ 	.word	0x00000001
        /*0064*/ 	.word	0x00000001


	//----- nvinfo : EIATTR_CBANK_PARAM_SIZE
	.align		4
.L_21:
        /*0068*/ 	.byte	0x03, 0x19
        /*006a*/ 	.short	0x001c


	//----- nvinfo : EIATTR_PARAM_CBANK
	.align		4
        /*006c*/ 	.byte	0x04, 0x0a
        /*006e*/ 	.short	(.L_23 - .L_22)
	.align		4
.L_22:
        /*0070*/ 	.word	index@(.nv.constant0.triton_poi_fused_max_pool2d_with_indices_3)
        /*0074*/ 	.short	0x0210
        /*0076*/ 	.short	0x001c


	//----- nvinfo : EIATTR_SW_WAR
	.align		4
.L_23:
        /*0078*/ 	.byte	0x04, 0x36
        /*007a*/ 	.short	(.L_25 - .L_24)
.L_24:
        /*007c*/ 	.word	0x00000008
.L_25:


//--------------------- .nv.callgraph             --------------------------
	.section	.nv.callgraph,"",@"SHT_CUDA_CALLGRAPH"
	.align	4
	.sectionentsize	8
	.align		4
        /*0000*/ 	.word	0x00000000
	.align		4
        /*0004*/ 	.word	0xffffffff
	.align		4
        /*0008*/ 	.word	0x00000000
	.align		4
        /*000c*/ 	.word	0xfffffffe
	.align		4
        /*0010*/ 	.word	0x00000000
	.align		4
        /*0014*/ 	.word	0xfffffffd
	.align		4
        /*0018*/ 	.word	0x00000000
	.align		4
        /*001c*/ 	.word	0xfffffffc


//--------------------- .text.triton_poi_fused_max_pool2d_with_indices_3 --------------------------
	.section	.text.triton_poi_fused_max_pool2d_with_indices_3,"ax",@progbits
	.sectionflags	@"SHF_BARRIERS=1"
	.align	128
        .global         triton_poi_fused_max_pool2d_with_indices_3
        .type           triton_poi_fused_max_pool2d_with_indices_3,@function
        .size           triton_poi_fused_max_pool2d_with_indices_3,(.L_x_1 - triton_poi_fused_max_pool2d_with_indices_3)
        .other          triton_poi_fused_max_pool2d_with_indices_3,@"STO_CUDA_ENTRY STV_DEFAULT"
triton_poi_fused_max_pool2d_with_indices_3:
.text.triton_poi_fused_max_pool2d_with_indices_3:
[----:B------:R-:W-:Y:S01]  /*0000*/  LDC R1, c[0x0][0x28] ;  /* 0x00000a00ff017b82 */ /* 0x000fe20000000800 */
[----:B------:R-:W1:Y:S07]  /*0010*/  S2R R2, SR_TID.X ;  /* 0x0000000000027919 */ /* 0x000e6e0000002100 */
[----:B------:R-:W2:Y:S01]  /*0020*/  LDC.64 R16, c[0x0][0x210] ;  /* 0x00008400ff107b82 */ /* 0x000ea20000000a00 */
[----:B------:R-:W-:Y:S01]  /*0030*/  ULDC.64 UR6, c[0x0][0x208] ;  /* 0x0000820000067ab9 */ /* 0x000fe20000000a00 */
[----:B------:R-:W3:Y:S01]  /*0040*/  S2R R5, SR_CTAID.X ;  /* 0x0000000000057919 */ /* 0x000ee20000002500 */
[----:B-1----:R-:W-:-:S02]  /*0050*/  IMAD.SHL.U32 R21, R2, 0x4, RZ ;  /* 0x0000000402157824 */ /* 0x002fc400078e00ff */
[----:B---3--:R-:W-:-:S03]  /*0060*/  IMAD.SHL.U32 R0, R5, 0x400, RZ ;  /* 0x0000040005007824 */ /* 0x008fc600078e00ff */
[----:B------:R-:W-:Y:S02]  /*0070*/  LOP3.LUT R21, R21, 0x1fc, RZ, 0xc0, !PT ;  /* 0x000001fc15157812 */ /* 0x000fe400078ec0ff */
[----:B------:R-:W-:Y:S02]  /*0080*/  SHF.R.S32.HI R18, RZ, 0x15, R5 ;  /* 0x00000015ff127819 */ /* 0x000fe40000011405 */
[----:B------:R-:W-:Y:S02]  /*0090*/  LOP3.LUT R3, R0, R21, RZ, 0xfc, !PT ;  /* 0x0000001500037212 */ /* 0x000fe400078efcff */
[----:B------:R-:W-:Y:S02]  /*00a0*/  SGXT R18, R18, 0x1 ;  /* 0x000000011212781a */ /* 0x000fe40000000200 */
[----:B------:R-:W-:Y:S02]  /*00b0*/  SHF.R.S32.HI R4, RZ, 0x1f, R3 ;  /* 0x0000001fff047819 */ /* 0x000fe40000011403 */
[----:B------:R-:W-:-:S02]  /*00c0*/  LEA.HI R5, R18, R3, RZ, 0x4 ;  /* 0x0000000312057211 */ /* 0x000fc400078f20ff */
[----:B------:R-:W-:-:S04]  /*00d0*/  LEA.HI R4, R4, R3, RZ, 0x4 ;  /* 0x0000000304047211 */ /* 0x000fc800078f20ff */
[----:B------:R-:W-:Y:S02]  /*00e0*/  LOP3.LUT R6, R4, 0x7ffffff0, RZ, 0xc0, !PT ;  /* 0x7ffffff004067812 */ /* 0x000fe400078ec0ff */
[----:B------:R-:W-:-:S03]  /*00f0*/  SHF.R.S32.HI R31, RZ, 0x4, R4 ;  /* 0x00000004ff1f7819 */ /* 0x000fc60000011404 */
[----:B------:R-:W-:Y:S02]  /*0100*/  IMAD.IADD R6, R3, 0x1, -R6 ;  /* 0x0000000103067824 */ /* 0x000fe400078e0a06 */
[----:B------:R-:W-:Y:S02]  /*0110*/  VIADD R3, R5, 0x200 ;  /* 0x0000020005037836 */ /* 0x000fe40000000000 */
[----:B------:R-:W-:-:S03]  /*0120*/  IMAD.SHL.U32 R6, R6, 0x2, RZ ;  /* 0x0000000206067824 */ /* 0x000fc600078e00ff */
[----:B------:R-:W-:Y:S01]  /*0130*/  SHF.R.S32.HI R3, RZ, 0x4, R3 ;  /* 0x00000004ff037819 */ /* 0x000fe20000011403 */
[----:B------:R-:W-:-:S04]  /*0140*/  IMAD R25, R31, 0x40, R6 ;  /* 0x000000401f197824 */ /* 0x000fc800078e0206 */
[----:B--2---:R-:W-:-:S04]  /*0150*/  IMAD.WIDE R4, R25, 0x4, R16 ;  /* 0x0000000419047825 */ /* 0x004fc800078e0210 */
[----:B------:R-:W-:Y:S01]  /*0160*/  IMAD R27, R3, 0x40, R6 ;  /* 0x00000040031b7824 */ /* 0x000fe200078e0206 */
[----:B------:R-:W2:Y:S03]  /*0170*/  LDG.E.EL R28, desc[UR6][R4.64] ;  /* 0x00000006041c7981 */ /* 0x000ea6000c2e1900 */
[----:B------:R-:W-:Y:S01]  /*0180*/  IMAD.WIDE R6, R27, 0x4, R16 ;  /* 0x000000041b067825 */ /* 0x000fe200078e0210 */
[----:B------:R1:W2:Y:S04]  /*0190*/  LDG.E.EL R19, desc[UR6][R4.64+0x4] ;  /* 0x0000040604137981 */ /* 0x0002a8000c2e1900 */
[----:B------:R-:W3:Y:S01]  /*01a0*/  LDG.E.EL R9, desc[UR6][R6.64] ;  /* 0x0000000606097981 */ /* 0x000ee2000c2e1900 */
[----:B------:R-:W-:-:S03]  /*01b0*/  VIADD R13, R25, 0x20 ;  /* 0x00000020190d7836 */ /* 0x000fc60000000000 */
[----:B------:R4:W3:Y:S01]  /*01c0*/  LDG.E.EL R34, desc[UR6][R6.64+0x4] ;  /* 0x0000040606227981 */ /* 0x0008e2000c2e1900 */
[----:B------:R-:W-:Y:S01]  /*01d0*/  LOP3.LUT R15, R0, 0x1, R21, 0xfe, !PT ;  /* 0x00000001000f7812 */ /* 0x000fe200078efe15 */
[----:B------:R-:W-:-:S03]  /*01e0*/  IMAD.WIDE R12, R13, 0x4, R16 ;  /* 0x000000040d0c7825 */ /* 0x000fc600078e0210 */
[----:B------:R-:W-:Y:S01]  /*01f0*/  LEA.HI R8, R18, R15, RZ, 0x4 ;  /* 0x0000000f12087211 */ /* 0x000fe200078f20ff */
[----:B------:R-:W-:Y:S01]  /*0200*/  VIADD R11, R27, 0x20 ;  /* 0x000000201b0b7836 */ /* 0x000fe20000000000 */
[----:B------:R-:W5:Y:S02]  /*0210*/  LDG.E.EL R29, desc[UR6][R12.64] ;  /* 0x000000060c1d7981 */ /* 0x000f64000c2e1900 */
[----:B------:R-:W-:Y:S01]  /*0220*/  LOP3.LUT R8, R8, 0x7ffffff0, RZ, 0xc0, !PT ;  /* 0x7ffffff008087812 */ /* 0x000fe200078ec0ff */
[----:B------:R-:W-:Y:S01]  /*0230*/  IMAD.WIDE R10, R11, 0x4, R16 ;  /* 0x000000040b0a7825 */ /* 0x000fe200078e0210 */
[----:B------:R-:W-:-:S03]  /*0240*/  LOP3.LUT R23, R0, 0x2, R21, 0xfe, !PT ;  /* 0x0000000200177812 */ /* 0x000fc600078efe15 */
[----:B-1----:R-:W-:Y:S01]  /*0250*/  IMAD.IADD R4, R15, 0x1, -R8 ;  /* 0x000000010f047824 */ /* 0x002fe200078e0a08 */
[----:B------:R1:W5:Y:S01]  /*0260*/  LDG.E.EL R35, desc[UR6][R10.64] ;  /* 0x000000060a237981 */ /* 0x000362000c2e1900 */
[----:B------:R-:W-:Y:S01]  /*0270*/  VIADD R15, R25, 0x21 ;  /* 0x00000021190f7836 */ /* 0x000fe20000000000 */
[----:B------:R-:W-:Y:S01]  /*0280*/  LEA.HI R5, R18, R23, RZ, 0x4 ;  /* 0x0000001712057211 */ /* 0x000fe200078f20ff */
[----:B------:R-:W-:Y:S02]  /*0290*/  IMAD.SHL.U32 R4, R4, 0x2, RZ ;  /* 0x0000000204047824 */ /* 0x000fe400078e00ff */
[----:B------:R-:W-:Y:S01]  /*02a0*/  IMAD.WIDE R14, R15, 0x4, R16 ;  /* 0x000000040f0e7825 */ /* 0x000fe200078e0210 */
[----:B----4-:R-:W-:-:S03]  /*02b0*/  LOP3.LUT R6, R5, 0x7ffffff0, RZ, 0xc0, !PT ;  /* 0x7ffffff005067812 */ /* 0x010fc600078ec0ff */
[----:B------:R-:W-:Y:S01]  /*02c0*/  VIADD R27, R27, 0x21 ;  /* 0x000000211b1b7836 */ /* 0x000fe20000000000 */
[----:B------:R4:W5:Y:S01]  /*02d0*/  LDG.E.EL R12, desc[UR6][R14.64] ;  /* 0x000000060e0c7981 */ /* 0x000962000c2e1900 */
[----:B------:R-:W-:Y:S02]  /*02e0*/  IMAD R7, R31, 0x40, R4 ;  /* 0x000000401f077824 */ /* 0x000fe400078e0204 */
[----:B------:R-:W-:-:S04]  /*02f0*/  IMAD.WIDE R26, R27, 0x4, R16 ;  /* 0x000000041b1a7825 */ /* 0x000fc800078e0210 */
[----:B------:R-:W-:Y:S01]  /*0300*/  IMAD.IADD R6, R23, 0x1, -R6 ;  /* 0x0000000117067824 */ /* 0x000fe200078e0a06 */
[----:B------:R4:W5:Y:S01]  /*0310*/  LDG.E.EL R8, desc[UR6][R26.64] ;  /* 0x000000061a087981 */ /* 0x000962000c2e1900 */
[C---:B-1----:R-:W-:Y:S02]  /*0320*/  VIADD R11, R7.reuse, 0x1 ;  /* 0x00000001070b7836 */ /* 0x042fe40000000000 */
[----:B------:R-:W-:Y:S02]  /*0330*/  IMAD.SHL.U32 R6, R6, 0x2, RZ ;  /* 0x0000000206067824 */ /* 0x000fe400078e00ff */
[----:B------:R-:W-:-:S04]  /*0340*/  IMAD.WIDE R32, R7, 0x4, R16 ;  /* 0x0000000407207825 */ /* 0x000fc800078e0210 */
[----:B------:R-:W-:Y:S01]  /*0350*/  IMAD.WIDE R10, R11, 0x4, R16 ;  /* 0x000000040b0a7825 */ /* 0x000fe200078e0210 */
[----:B------:R1:W5:Y:S03]  /*0360*/  LDG.E.EL R30, desc[UR6][R32.64] ;  /* 0x00000006201e7981 */ /* 0x000366000c2e1900 */
[----:B------:R-:W-:Y:S01]  /*0370*/  IMAD R13, R31, 0x40, R6 ;  /* 0x000000401f0d7824 */ /* 0x000fe200078e0206 */
[----:B------:R1:W5:Y:S03]  /*0380*/  LDG.E.EL R5, desc[UR6][R10.64] ;  /* 0x000000060a057981 */ /* 0x000366000c2e1900 */
[C---:B------:R-:W-:Y:S02]  /*0390*/  VIADD R23, R13.reuse, 0x1 ;  /* 0x000000010d177836 */ /* 0x040fe40000000000 */
[----:B------:R-:W-:-:S04]  /*03a0*/  IMAD.WIDE R24, R13, 0x4, R16 ;  /* 0x000000040d187825 */ /* 0x000fc800078e0210 */
[--C-:B----4-:R-:W-:Y:S01]  /*03b0*/  IMAD.WIDE R14, R23, 0x4, R16.reuse ;  /* 0x00000004170e7825 */ /* 0x110fe200078e0210 */
[----:B------:R-:W-:Y:S01]  /*03c0*/  LOP3.LUT R37, R0, 0x3, R21, 0xfe, !PT ;  /* 0x0000000300257812 */ /* 0x000fe200078efe15 */
[----:B------:R4:W5:Y:S02]  /*03d0*/  LDG.E.EL R23, desc[UR6][R24.64] ;  /* 0x0000000618177981 */ /* 0x000964000c2e1900 */
[----:B------:R-:W-:Y:S02]  /*03e0*/  VIADD R20, R7, 0x20 ;  /* 0x0000002007147836 */ /* 0x000fe40000000000 */
[----:B------:R4:W5:Y:S02]  /*03f0*/  LDG.E.EL R22, desc[UR6][R14.64] ;  /* 0x000000060e167981 */ /* 0x000964000c2e1900 */
[----:B0-----:R-:W-:Y:S01]  /*0400*/  IMAD.WIDE R26, R20, 0x4, R16 ;  /* 0x00000004141a7825 */ /* 0x001fe200078e0210 */
[----:B------:R-:W-:-:S04]  /*0410*/  LEA.HI R20, R18, R37, RZ, 0x4 ;  /* 0x0000002512147211 */ /* 0x000fc800078f20ff */
[----:B------:R0:W5:Y:S01]  /*0420*/  LDG.E.EL R18, desc[UR6][R26.64] ;  /* 0x000000061a127981 */ /* 0x000162000c2e1900 */
[----:B-1----:R-:W-:Y:S01]  /*0430*/  VIADD R33, R13, 0x20 ;  /* 0x000000200d217836 */ /* 0x002fe20000000000 */
[----:B------:R-:W-:-:S03]  /*0440*/  LOP3.LUT R20, R20, 0x7ffffff0, RZ, 0xc0, !PT ;  /* 0x7ffffff014147812 */ /* 0x000fc600078ec0ff */
[----:B------:R-:W-:-:S04]  /*0450*/  IMAD.WIDE R10, R33, 0x4, R16 ;  /* 0x00000004210a7825 */ /* 0x000fc800078e0210 */
[----:B------:R-:W-:Y:S02]  /*0460*/  VIADD R33, R7, 0x21 ;  /* 0x0000002107217836 */ /* 0x000fe40000000000 */
[----:B------:R-:W5:Y:S02]  /*0470*/  LDG.E.EL R7, desc[UR6][R10.64] ;  /* 0x000000060a077981 */ /* 0x000f64000c2e1900 */
[----:B----4-:R-:W-:-:S04]  /*0480*/  IMAD.WIDE R24, R33, 0x4, R16 ;  /* 0x0000000421187825 */ /* 0x010fc800078e0210 */
[----:B------:R-:W-:Y:S02]  /*0490*/  IMAD.IADD R20, R37, 0x1, -R20 ;  /* 0x0000000125147824 */ /* 0x000fe400078e0a14 */
[----:B------:R-:W-:Y:S02]  /*04a0*/  VIADD R37, R13, 0x21 ;  /* 0x000000210d257836 */ /* 0x000fe40000000000 */
[----:B------:R1:W4:Y:S01]  /*04b0*/  LDG.E.EL R13, desc[UR6][R24.64] ;  /* 0x00000006180d7981 */ /* 0x000322000c2e1900 */
[----:B------:R-:W-:-:S04]  /*04c0*/  IMAD.SHL.U32 R20, R20, 0x2, RZ ;  /* 0x0000000214147824 */ /* 0x000fc800078e00ff */
[----:B------:R-:W-:Y:S02]  /*04d0*/  IMAD R15, R31, 0x40, R20 ;  /* 0x000000401f0f7824 */ /* 0x000fe400078e0214 */
[----:B------:R-:W-:-:S04]  /*04e0*/  IMAD.WIDE R36, R37, 0x4, R16 ;  /* 0x0000000425247825 */ /* 0x000fc800078e0210 */
[C---:B------:R-:W-:Y:S01]  /*04f0*/  VIADD R33, R15.reuse, 0x1 ;  /* 0x000000010f217836 */ /* 0x040fe20000000000 */
[----:B------:R-:W4:Y:S01]  /*0500*/  LDG.E.EL R14, desc[UR6][R36.64] ;  /* 0x00000006240e7981 */ /* 0x000f22000c2e1900 */
[----:B0-----:R-:W-:-:S04]  /*0510*/  IMAD.WIDE R26, R15, 0x4, R16 ;  /* 0x000000040f1a7825 */ /* 0x001fc800078e0210 */
[----:B-1----:R-:W-:Y:S01]  /*0520*/  IMAD.WIDE R24, R33, 0x4, R16 ;  /* 0x0000000421187825 */ /* 0x002fe200078e0210 */
[----:B------:R0:W4:Y:S04]  /*0530*/  LDG.E.EL R10, desc[UR6][R26.64] ;  /* 0x000000061a0a7981 */ /* 0x000128000c2e1900 */
[----:B------:R1:W4:Y:S01]  /*0540*/  LDG.E.EL R11, desc[UR6][R24.64] ;  /* 0x00000006180b7981 */ /* 0x000322000c2e1900 */
[----:B------:R-:W-:-:S04]  /*0550*/  VIADD R33, R15, 0x20 ;  /* 0x000000200f217836 */ /* 0x000fc80000000000 */
[----:B------:R-:W-:-:S06]  /*0560*/  IMAD.WIDE R32, R33, 0x4, R16 ;  /* 0x0000000421207825 */ /* 0x000fcc00078e0210 */
[----:B------:R-:W4:Y:S01]  /*0570*/  LDG.E.EL R32, desc[UR6][R32.64] ;  /* 0x0000000620207981 */ /* 0x000f22000c2e1900 */
[----:B0-----:R-:W-:-:S04]  /*0580*/  VIADD R27, R15, 0x21 ;  /* 0x000000210f1b7836 */ /* 0x001fc80000000000 */
[----:B------:R-:W-:-:S05]  /*0590*/  IMAD.WIDE R26, R27, 0x4, R16 ;  /* 0x000000041b1a7825 */ /* 0x000fca00078e0210 */
[----:B------:R-:W4:Y:S01]  /*05a0*/  LDG.E.EL R15, desc[UR6][R26.64] ;  /* 0x000000061a0f7981 */ /* 0x000f22000c2e1900 */
[C---:B--2---:R-:W-:Y:S02]  /*05b0*/  FSETP.GT.AND P1, PT, R19.reuse, R28, PT ;  /* 0x0000001c1300720b */ /* 0x044fe40003f24000 */
[----:B------:R-:W-:Y:S02]  /*05c0*/  FSETP.NAN.AND P0, PT, R19, R19, PT ;  /* 0x000000131300720b */ /* 0x000fe40003f08000 */
[----:B---3--:R-:W-:-:S09]  /*05d0*/  FSETP.GT.AND P3, PT, R34, R9, PT ;  /* 0x000000092200720b */ /* 0x008fd20003f64000 */
[----:B------:R-:W-:Y:S02]  /*05e0*/  @!P1 FSEL R19, R19, R28, P0 ;  /* 0x0000001c13139208 */ /* 0x000fe40000000000 */
[C---:B------:R-:W-:Y:S02]  /*05f0*/  FSETP.NAN.AND P0, PT, R34.reuse, R34, PT ;  /* 0x000000222200720b */ /* 0x040fe40003f08000 */
[----:B-----5:R-:W-:Y:S02]  /*0600*/  FSETP.GEU.AND P5, PT, R19, R29, PT ;  /* 0x0000001d1300720b */ /* 0x020fe40003fae000 */
[----:B------:R-:W-:-:S04]  /*0610*/  @!P3 FSEL R34, R34, R9, P0 ;  /* 0x000000092222b208 */ /* 0x000fc80000000000 */
[----:B------:R-:W-:Y:S02]  /*0620*/  FSETP.GEU.AND P0, PT, R34, R35, PT ;  /* 0x000000232200720b */ /* 0x000fe40003f0e000 */
[----:B------:R-:W-:-:S05]  /*0630*/  FSETP.NAN.AND P2, PT, R29, R29, PT ;  /* 0x0000001d1d00720b */ /* 0x000fca0003f48000 */
[----:B------:R-:W-:Y:S02]  /*0640*/  @P5 FSEL R29, R29, R19, P2 ;  /* 0x000000131d1d5208 */ /* 0x000fe40001000000 */
[----:B------:R-:W-:Y:S02]  /*0650*/  FSETP.NAN.AND P2, PT, R35, R35, PT ;  /* 0x000000232300720b */ /* 0x000fe40003f48000 */
[----:B------:R-:W-:Y:S02]  /*0660*/  FSETP.GEU.AND P4, PT, R29, R12, PT ;  /* 0x0000000c1d00720b */ /* 0x000fe40003f8e000 */
[----:B------:R-:W-:-:S04]  /*0670*/  @P0 FSEL R35, R35, R34, P2 ;  /* 0x0000002223230208 */ /* 0x000fc80001000000 */
[----:B------:R-:W-:Y:S02]  /*0680*/  FSETP.GEU.AND P2, PT, R35, R8, PT ;  /* 0x000000082300720b */ /* 0x000fe40003f4e000 */
[----:B------:R-:W-:Y:S02]  /*0690*/  FSETP.NAN.AND P6, PT, R12, R12, PT ;  /* 0x0000000c0c00720b */ /* 0x000fe40003fc8000 */
[----:B------:R-:W-:-:S03]  /*06a0*/  SEL R28, RZ, 0x1, !P1 ;  /* 0x00000001ff1c7807 */ /* 0x000fc60004800000 */
[----:B------:R-:W-:Y:S02]  /*06b0*/  @P4 SEL R12, R12, R29, P6 ;  /* 0x0000001d0c0c4207 */ /* 0x000fe40003000000 */
[C---:B------:R-:W-:Y:S02]  /*06c0*/  FSETP.NAN.AND P6, PT, R8.reuse, R8, PT ;  /* 0x000000080800720b */ /* 0x040fe40003fc8000 */
[C---:B------:R-:W-:Y:S02]  /*06d0*/  FSETP.GT.AND P1, PT, R5.reuse, R30, PT ;  /* 0x0000001e0500720b */ /* 0x040fe40003f24000 */
[----:B------:R-:W-:Y:S02]  /*06e0*/  @P2 SEL R8, R8, R35, P6 ;  /* 0x0000002308082207 */ /* 0x000fe40003000000 */
[----:B------:R-:W-:Y:S02]  /*06f0*/  FSETP.NAN.AND P6, PT, R5, R5, PT ;  /* 0x000000050500720b */ /* 0x000fe40003fc8000 */
[----:B------:R-:W-:-:S02]  /*0700*/  SEL R9, RZ, 0x1, !P3 ;  /* 0x00000001ff097807 */ /* 0x000fc40005800000 */
[----:B------:R-:W-:-:S05]  /*0710*/  SEL R35, RZ, 0x1, !P1 ;  /* 0x00000001ff237807 */ /* 0x000fca0004800000 */
[----:B------:R-:W-:Y:S02]  /*0720*/  @!P1 FSEL R5, R5, R30, P6 ;  /* 0x0000001e05059208 */ /* 0x000fe40003000000 */
[C---:B------:R-:W-:Y:S02]  /*0730*/  FSETP.GT.AND P3, PT, R22.reuse, R23, PT ;  /* 0x000000171600720b */ /* 0x040fe40003f64000 */
[----:B------:R-:W-:Y:S02]  /*0740*/  FSETP.NAN.AND P6, PT, R22, R22, PT ;  /* 0x000000161600720b */ /* 0x000fe40003fc8000 */
[----:B------:R-:W-:Y:S02]  /*0750*/  FSETP.GEU.AND P1, PT, R5, R18, PT ;  /* 0x000000120500720b */ /* 0x000fe40003f2e000 */
[----:B------:R-:W-:-:S07]  /*0760*/  SEL R28, R28, 0x2, P5 ;  /* 0x000000021c1c7807 */ /* 0x000fce0002800000 */
[----:B------:R-:W-:Y:S02]  /*0770*/  @!P3 FSEL R22, R22, R23, P6 ;  /* 0x000000171616b208 */ /* 0x000fe40003000000 */
[----:B------:R-:W-:Y:S02]  /*0780*/  FSETP.NAN.AND P6, PT, R18, R18, PT ;  /* 0x000000121200720b */ /* 0x000fe40003fc8000 */
[----:B------:R-:W-:Y:S02]  /*0790*/  FSETP.GEU.AND P5, PT, R22, R7, PT ;  /* 0x000000071600720b */ /* 0x000fe40003fae000 */
[----:B------:R-:W-:Y:S02]  /*07a0*/  @P1 FSEL R18, R18, R5, P6 ;  /* 0x0000000512121208 */ /* 0x000fe40003000000 */
[----:B------:R-:W-:Y:S02]  /*07b0*/  SEL R5, R9, 0x2, P0 ;  /* 0x0000000209057807 */ /* 0x000fe40000000000 */
[----:B------:R-:W-:-:S02]  /*07c0*/  FSETP.NAN.AND P6, PT, R7, R7, PT ;  /* 0x000000070700720b */ /* 0x000fc40003fc8000 */
[----:B----4-:R-:W-:Y:S01]  /*07d0*/  FSETP.GEU.AND P0, PT, R18, R13, PT ;  /* 0x0000000d1200720b */ /* 0x010fe20003f0e000 */
[----:B------:R-:W-:-:S04]  /*07e0*/  IMAD R9, R3, 0x40, R4 ;  /* 0x0000004003097824 */ /* 0x000fc800078e0204 */
[----:B------:R-:W-:Y:S02]  /*07f0*/  @P5 FSEL R7, R7, R22, P6 ;  /* 0x0000001607075208 */ /* 0x000fe40003000000 */
[----:B------:R-:W-:Y:S01]  /*0800*/  FSETP.NAN.AND P6, PT, R13, R13, PT ;  /* 0x0000000d0d00720b */ /* 0x000fe20003fc8000 */
[----:B------:R-:W-:Y:S01]  /*0810*/  VIADD R19, R9, 0x1 ;  /* 0x0000000109137836 */ /* 0x000fe20000000000 */
[----:B------:R-:W-:Y:S01]  /*0820*/  SEL R35, R35, 0x2, P1 ;  /* 0x0000000223237807 */ /* 0x000fe20000800000 */
[--C-:B-1----:R-:W-:Y:S01]  /*0830*/  IMAD.WIDE R24, R9, 0x4, R16.reuse ;  /* 0x0000000409187825 */ /* 0x102fe200078e0210 */
[----:B------:R-:W-:Y:S02]  /*0840*/  FSETP.GEU.AND P1, PT, R7, R14, PT ;  /* 0x0000000e0700720b */ /* 0x000fe40003f2e000 */
[----:B------:R-:W-:Y:S01]  /*0850*/  @P0 SEL R13, R13, R18, P6 ;  /* 0x000000120d0d0207 */ /* 0x000fe20003000000 */
[----:B------:R-:W-:Y:S02]  /*0860*/  IMAD.WIDE R18, R19, 0x4, R16 ;  /* 0x0000000413127825 */ /* 0x000fe400078e0210 */
[----:B------:R-:W2:Y:S01]  /*0870*/  LDG.E.EL R25, desc[UR6][R24.64] ;  /* 0x0000000618197981 */ /* 0x000ea2000c2e1900 */
[----:B------:R-:W-:-:S03]  /*0880*/  SEL R29, RZ, 0x1, !P3 ;  /* 0x00000001ff1d7807 */ /* 0x000fc60005800000 */
[----:B------:R0:W2:Y:S01]  /*0890*/  LDG.E.EL R34, desc[UR6][R18.64] ;  /* 0x0000000612227981 */ /* 0x0000a2000c2e1900 */
[----:B------:R-:W-:Y:S02]  /*08a0*/  FSETP.GT.AND P6, PT, R11, R10, PT ;  /* 0x0000000a0b00720b */ /* 0x000fe40003fc4000 */
[----:B------:R-:W-:Y:S01]  /*08b0*/  FSETP.NAN.AND P3, PT, R14, R14, PT ;  /* 0x0000000e0e00720b */ /* 0x000fe20003f68000 */
[----:B------:R-:W-:-:S03]  /*08c0*/  VIADD R23, R9, 0x20 ;  /* 0x0000002009177836 */ /* 0x000fc60000000000 */
[----:B------:R-:W-:Y:S02]  /*08d0*/  @P1 SEL R14, R14, R7, P3 ;  /* 0x000000070e0e1207 */ /* 0x000fe40001800000 */
[----:B------:R-:W-:Y:S01]  /*08e0*/  FSETP.NAN.AND P3, PT, R11, R11, PT ;  /* 0x0000000b0b00720b */ /* 0x000fe20003f68000 */
[----:B------:R-:W-:-:S04]  /*08f0*/  IMAD.WIDE R22, R23, 0x4, R16 ;  /* 0x0000000417167825 */ /* 0x000fc800078e0210 */
[----:B------:R-:W-:Y:S01]  /*0900*/  @!P6 FSEL R11, R11, R10, P3 ;  /* 0x0000000a0b0be208 */ /* 0x000fe20001800000 */
[----:B------:R-:W3:Y:S03]  /*0910*/  LDG.E.EL R30, desc[UR6][R22.64] ;  /* 0x00000006161e7981 */ /* 0x000ee6000c2e1900 */
[-C--:B------:R-:W-:Y:S01]  /*0920*/  FSETP.GEU.AND P3, PT, R11, R32.reuse, PT ;  /* 0x000000200b00720b */ /* 0x080fe20003f6e000 */
[----:B------:R-:W-:Y:S01]  /*0930*/  IMAD R7, R3, 0x40, R6 ;  /* 0x0000004003077824 */ /* 0x000fe200078e0206 */
[----:B------:R-:W-:Y:S01]  /*0940*/  SEL R36, RZ, 0x1, !P6 ;  /* 0x00000001ff247807 */ /* 0x000fe20007000000 */
[----:B------:R-:W-:Y:S02]  /*0950*/  VIADD R9, R9, 0x21 ;  /* 0x0000002109097836 */ /* 0x000fe40000000000 */
[----:B0-----:R-:W-:Y:S01]  /*0960*/  IMAD.WIDE R18, R7, 0x4, R16 ;  /* 0x0000000407127825 */ /* 0x001fe200078e0210 */
[----:B------:R-:W-:-:S03]  /*0970*/  FSETP.NAN.AND P6, PT, R32, R32, PT ;  /* 0x000000202000720b */ /* 0x000fc60003fc8000 */
[----:B------:R-:W-:Y:S01]  /*0980*/  VIADD R37, R7, 0x1 ;  /* 0x0000000107257836 */ /* 0x000fe20000000000 */
[----:B------:R0:W4:Y:S01]  /*0990*/  LDG.E.EL R33, desc[UR6][R18.64] ;  /* 0x0000000612217981 */ /* 0x000122000c2e1900 */
[----:B------:R-:W-:Y:S02]  /*09a0*/  IMAD.WIDE R26, R9, 0x4, R16 ;  /* 0x00000004091a7825 */ /* 0x000fe400078e0210 */
[----:B------:R-:W-:Y:S02]  /*09b0*/  @P3 FSEL R32, R32, R11, P6 ;  /* 0x0000000b20203208 */ /* 0x000fe40003000000 */
[----:B------:R-:W-:Y:S01]  /*09c0*/  IMAD R11, R3, 0x40, R20 ;  /* 0x00000040030b7824 */ /* 0x000fe200078e0214 */
[----:B------:R-:W5:Y:S01]  /*09d0*/  LDG.E.EL R9, desc[UR6][R26.64] ;  /* 0x000000061a097981 */ /* 0x000f62000c2e1900 */
[----:B0-----:R-:W-:-:S04]  /*09e0*/  IMAD.WIDE R18, R37, 0x4, R16 ;  /* 0x0000000425127825 */ /* 0x001fc800078e0210 */
[----:B------:R-:W-:Y:S01]  /*09f0*/  VIADD R37, R7, 0x20 ;  /* 0x0000002007257836 */ /* 0x000fe20000000000 */
[----:B------:R0:W4:Y:S01]  /*0a00*/  LDG.E.EL R24, desc[UR6][R18.64] ;  /* 0x0000000612187981 */ /* 0x000122000c2e1900 */
[----:B------:R-:W-:-:S04]  /*0a10*/  VIADD R10, R11, 0x1 ;  /* 0x000000010b0a7836 */ /* 0x000fc80000000000 */
[----:B------:R-:W-:-:S04]  /*0a20*/  IMAD.WIDE R22, R10, 0x4, R16 ;  /* 0x000000040a167825 */ /* 0x000fc800078e0210 */
[--C-:B0-----:R-:W-:Y:S02]  /*0a30*/  IMAD.WIDE R18, R37, 0x4, R16.reuse ;  /* 0x0000000425127825 */ /* 0x101fe400078e0210 */
[----:B------:R-:W4:Y:S02]  /*0a40*/  LDG.E.EL R23, desc[UR6][R22.64] ;  /* 0x0000000616177981 */ /* 0x000f24000c2e1900 */
[----:B------:R-:W-:Y:S02]  /*0a50*/  VIADD R37, R11, 0x20 ;  /* 0x000000200b257836 */ /* 0x000fe40000000000 */
[----:B------:R-:W-:Y:S02]  /*0a60*/  VIADD R10, R7, 0x21 ;  /* 0x00000021070a7836 */ /* 0x000fe40000000000 */
[----:B------:R0:W4:Y:S02]  /*0a70*/  LDG.E.EL R7, desc[UR6][R18.64] ;  /* 0x0000000612077981 */ /* 0x000124000c2e1900 */
[----:B0-----:R-:W-:-:S05]  /*0a80*/  IMAD.WIDE R18, R37, 0x4, R16 ;  /* 0x0000000425127825 */ /* 0x001fca00078e0210 */
[----:B------:R0:W4:Y:S02]  /*0a90*/  LDG.E.EL R22, desc[UR6][R18.64] ;  /* 0x0000000612167981 */ /* 0x000124000c2e1900 */
[----:B0-----:R-:W-:-:S05]  /*0aa0*/  IMAD.WIDE R18, R11, 0x4, R16 ;  /* 0x000000040b127825 */ /* 0x001fca00078e0210 */
[----:B------:R-:W4:Y:S01]  /*0ab0*/  LDG.E.EL R37, desc[UR6][R18.64] ;  /* 0x0000000612257981 */ /* 0x000f22000c2e1900 */
[----:B------:R-:W-:-:S04]  /*0ac0*/  IMAD.WIDE R26, R10, 0x4, R16 ;  /* 0x000000040a1a7825 */ /* 0x000fc800078e0210 */
[----:B------:R-:W-:Y:S01]  /*0ad0*/  VIADD R11, R11, 0x21 ;  /* 0x000000210b0b7836 */ /* 0x000fe20000000000 */
[----:B------:R-:W4:Y:S03]  /*0ae0*/  LDG.E.EL R10, desc[UR6][R26.64] ;  /* 0x000000061a0a7981 */ /* 0x000f26000c2e1900 */
[----:B------:R-:W-:-:S05]  /*0af0*/  IMAD.WIDE R16, R11, 0x4, R16 ;  /* 0x000000040b107825 */ /* 0x000fca00078e0210 */
[----:B------:R0:W4:Y:S02]  /*0b00*/  LDG.E.EL R11, desc[UR6][R16.64] ;  /* 0x00000006100b7981 */ /* 0x000124000c2e1900 */
[----:B0-----:R-:W-:Y:S02]  /*0b10*/  SEL R16, R29, 0x2, P5 ;  /* 0x000000021d107807 */ /* 0x001fe40002800000 */
[----:B------:R-:W-:Y:S02]  /*0b20*/  SEL R36, R36, 0x2, P3 ;  /* 0x0000000224247807 */ /* 0x000fe40001800000 */
[----:B------:R-:W-:Y:S02]  /*0b30*/  SEL R18, R28, 0x3, P4 ;  /* 0x000000031c127807 */ /* 0x000fe40002000000 */
[----:B------:R-:W-:Y:S02]  /*0b40*/  FSETP.GEU.AND P3, PT, R32, R15, PT ;  /* 0x0000000f2000720b */ /* 0x000fe40003f6e000 */
[----:B------:R-:W-:-:S02]  /*0b50*/  SEL R35, R35, 0x3, P0 ;  /* 0x0000000323237807 */ /* 0x000fc40000000000 */
[----:B------:R-:W-:Y:S01]  /*0b60*/  LEA.HI R31, R31, R31, RZ, 0x4 ;  /* 0x0000001f1f1f7211 */ /* 0x000fe200078f20ff */
[----:B------:R-:W0:Y:S01]  /*0b70*/  S2UR UR5, SR_CgaCtaId ;  /* 0x00000000000579c3 */ /* 0x000e220000008800 */
[----:B------:R-:W-:Y:S02]  /*0b80*/  UMOV UR4, 0x400 ;  /* 0x0000040000047882 */ /* 0x000fe40000000000 */
[----:B0-----:R-:W-:Y:S01]  /*0b90*/  UPRMT UR4, UR5, 0x654, UR4 ;  /* 0x0000065405047896 */ /* 0x001fe20008000004 */
[C---:B--2---:R-:W-:Y:S02]  /*0ba0*/  FSETP.GT.AND P5, PT, R34.reuse, R25, PT ;  /* 0x000000192200720b */ /* 0x044fe40003fa4000 */
[----:B------:R-:W-:-:S11]  /*0bb0*/  FSETP.NAN.AND P6, PT, R34, R34, PT ;  /* 0x000000222200720b */ /* 0x000fd60003fc8000 */
[----:B------:R-:W-:-:S04]  /*0bc0*/  @!P5 FSEL R34, R34, R25, P6 ;  /* 0x000000192222d208 */ /* 0x000fc80003000000 */
[-C--:B---3--:R-:W-:Y:S02]  /*0bd0*/  FSETP.GEU.AND P6, PT, R34, R30.reuse, PT ;  /* 0x0000001e2200720b */ /* 0x088fe40003fce000 */
[----:B------:R-:W-:Y:S02]  /*0be0*/  FSETP.NAN.AND P4, PT, R30, R30, PT ;  /* 0x0000001e1e00720b */ /* 0x000fe40003f88000 */
[----:B------:R-:W-:-:S09]  /*0bf0*/  LOP3.LUT R25, R0, R21, RZ, 0xfc, !PT ;  /* 0x0000001500197212 */ /* 0x000fd200078efcff */
[----:B------:R-:W-:Y:S02]  /*0c00*/  @P6 FSEL R30, R30, R34, P4 ;  /* 0x000000221e1e6208 */ /* 0x000fe40002000000 */
[C---:B------:R-:W-:Y:S02]  /*0c10*/  FSETP.NAN.AND P4, PT, R15.reuse, R15, PT ;  /* 0x0000000f0f00720b */ /* 0x040fe40003f88000 */
[----:B-----5:R-:W-:Y:S02]  /*0c20*/  FSETP.GEU.AND P0, PT, R30, R9, PT ;  /* 0x000000091e00720b */ /* 0x020fe40003f0e000 */
[----:B------:R-:W-:Y:S02]  /*0c30*/  SHF.R.S32.HI R26, RZ, 0x1f, R25 ;  /* 0x0000001fff1a7819 */ /* 0x000fe40000011419 */
[----:B------:R-:W-:Y:S02]  /*0c40*/  @P3 SEL R15, R15, R32, P4 ;  /* 0x000000200f0f3207 */ /* 0x000fe40002000000 */
[----:B------:R-:W-:-:S02]  /*0c50*/  LEA.HI R26, R26, R25, RZ, 0x4 ;  /* 0x000000191a1a7211 */ /* 0x000fc400078f20ff */
[----:B----4-:R-:W-:Y:S02]  /*0c60*/  FSETP.GT.AND P4, PT, R24, R33, PT ;  /* 0x000000211800720b */ /* 0x010fe40003f84000 */
[----:B------:R-:W-:Y:S02]  /*0c70*/  SEL R28, RZ, 0x1, !P5 ;  /* 0x00000001ff1c7807 */ /* 0x000fe40006800000 */
[C---:B------:R-:W-:Y:S02]  /*0c80*/  FSETP.NAN.AND P5, PT, R9.reuse, R9, PT ;  /* 0x000000090900720b */ /* 0x040fe40003fa8000 */
[----:B------:R-:W-:Y:S02]  /*0c90*/  LOP3.LUT R32, R26, 0x7ffffff0, RZ, 0xc0, !PT ;  /* 0x7ffffff01a207812 */ /* 0x000fe400078ec0ff */
[----:B------:R-:W-:Y:S02]  /*0ca0*/  @P0 SEL R9, R9, R30, P5 ;  /* 0x0000001e09090207 */ /* 0x000fe40002800000 */
[----:B------:R-:W-:Y:S01]  /*0cb0*/  FSETP.NAN.AND P5, PT, R24, R24, PT ;  /* 0x000000181800720b */ /* 0x000fe20003fa8000 */
[----:B------:R-:W-:Y:S01]  /*0cc0*/  IMAD.IADD R27, R25, 0x1, -R32 ;  /* 0x00000001191b7824 */ /* 0x000fe200078e0a20 */
[----:B------:R-:W-:-:S02]  /*0cd0*/  SHF.R.S32.HI R29, RZ, 0x4, R26 ;  /* 0x00000004ff1d7819 */ /* 0x000fc4000001141a */
[----:B------:R-:W-:Y:S01]  /*0ce0*/  @!P4 FSEL R24, R24, R33, P5 ;  /* 0x000000211818c208 */ /* 0x000fe20002800000 */
[----:B------:R-:W-:Y:S01]  /*0cf0*/  IMAD.SHL.U32 R27, R27, 0x2, RZ ;  /* 0x000000021b1b7824 */ /* 0x000fe200078e00ff */
[----:B------:R-:W-:Y:S02]  /*0d00*/  LOP3.LUT R30, R31, 0x7ffffff0, RZ, 0xc0, !PT ;  /* 0x7ffffff01f1e7812 */ /* 0x000fe400078ec0ff */
[----:B------:R-:W-:Y:S02]  /*0d10*/  SEL R33, R16, 0x3, P1 ;  /* 0x0000000310217807 */ /* 0x000fe40000800000 */
[----:B------:R-:W-:Y:S01]  /*0d20*/  LOP3.LUT R16, R27, 0x1, R18, 0xf8, !PT ;  /* 0x000000011b107812 */ /* 0x000fe200078ef812 */
[----:B------:R-:W-:Y:S01]  /*0d30*/  IMAD.IADD R29, R29, 0x1, -R30 ;  /* 0x000000011d1d7824 */ /* 0x000fe200078e0a1e */
[----:B------:R-:W-:Y:S02]  /*0d40*/  SHF.R.U32.HI R30, RZ, 0x1, R18 ;  /* 0x00000001ff1e7819 */ /* 0x000fe40000011612 */
[----:B------:R-:W-:-:S02]  /*0d50*/  SHF.R.U32.HI R32, RZ, 0x1, R35 ;  /* 0x00000001ff207819 */ /* 0x000fc40000011623 */
[----:B------:R-:W-:Y:S02]  /*0d60*/  LOP3.LUT R18, R35, R4, RZ, 0xfc, !PT ;  /* 0x0000000423127212 */ /* 0x000fe400078efcff */
[----:B------:R-:W-:Y:S02]  /*0d70*/  SEL R26, RZ, 0x1, !P4 ;  /* 0x00000001ff1a7807 */ /* 0x000fe40006000000 */
[----:B------:R-:W-:Y:S01]  /*0d80*/  FSETP.NAN.AND P4, PT, R23, R23, PT ;  /* 0x000000171700720b */ /* 0x000fe20003f88000 */
[----:B------:R-:W-:Y:S01]  /*0d90*/  IMAD R35, R29, 0x2, R32 ;  /* 0x000000021d237824 */ /* 0x000fe200078e0220 */
[--C-:B------:R-:W-:Y:S02]  /*0da0*/  SHF.R.S32.HI R19, RZ, 0x1f, R18.reuse ;  /* 0x0000001fff137819 */ /* 0x100fe40000011412 */
[----:B------:R-:W-:Y:S02]  /*0db0*/  FSETP.GEU.AND P1, PT, R24, R7, PT ;  /* 0x000000071800720b */ /* 0x000fe40003f2e000 */
[----:B------:R-:W-:Y:S01]  /*0dc0*/  FSETP.GT.AND P5, PT, R23, R37, PT ;  /* 0x000000251700720b */ /* 0x000fe20003fa4000 */
[----:B------:R-:W-:Y:S01]  /*0dd0*/  IMAD.WIDE R18, R35, 0x20, R18 ;  /* 0x0000002023127825 */ /* 0x000fe200078e0212 */
[----:B------:R-:W-:-:S02]  /*0de0*/  SEL R35, R36, 0x3, P3 ;  /* 0x0000000324237807 */ /* 0x000fc40001800000 */
[----:B------:R-:W-:Y:S01]  /*0df0*/  SHF.R.S32.HI R17, RZ, 0x1f, R16 ;  /* 0x0000001fff117819 */ /* 0x000fe20000011410 */
[----:B------:R-:W-:-:S08]  /*0e00*/  IMAD R31, R29, 0x2, R30 ;  /* 0x000000021d1f7824 */ /* 0x000fd000078e021e */
[----:B------:R-:W-:-:S04]  /*0e10*/  @!P5 FSEL R23, R23, R37, P4 ;  /* 0x000000251717d208 */ /* 0x000fc80002000000 */
[----:B------:R-:W-:Y:S01]  /*0e20*/  FSETP.GEU.AND P3, PT, R23, R22, PT ;  /* 0x000000161700720b */ /* 0x000fe20003f6e000 */
[----:B------:R-:W-:Y:S01]  /*0e30*/  IMAD.WIDE R16, R31, 0x20, R16 ;  /* 0x000000201f107825 */ /* 0x000fe200078e0210 */
[C---:B------:R-:W-:Y:S01]  /*0e40*/  FSETP.NAN.AND P4, PT, R7.reuse, R7, PT ;  /* 0x000000070700720b */ /* 0x040fe20003f88000 */
[----:B------:R-:W0:Y:S01]  /*0e50*/  LDC.64 R30, c[0x0][0x218] ;  /* 0x00008600ff1e7b82 */ /* 0x000e220000000a00 */
[----:B------:R-:W-:Y:S02]  /*0e60*/  SHF.R.U32.HI R36, RZ, 0x1, R35 ;  /* 0x00000001ff247819 */ /* 0x000fe40000011623 */
[----:B------:R-:W-:Y:S02]  /*0e70*/  @P1 FSEL R7, R7, R24, P4 ;  /* 0x0000001807071208 */ /* 0x000fe40002000000 */
[----:B------:R-:W-:Y:S02]  /*0e80*/  FSETP.NAN.AND P4, PT, R22, R22, PT ;  /* 0x000000161600720b */ /* 0x000fe40003f88000 */
[----:B------:R-:W-:-:S02]  /*0e90*/  SHF.R.U32.HI R24, RZ, 0x1, R33 ;  /* 0x00000001ff187819 */ /* 0x000fc40000011621 */
[----:B------:R-:W-:Y:S02]  /*0ea0*/  LOP3.LUT R32, R35, R20, RZ, 0xfc, !PT ;  /* 0x0000001423207212 */ /* 0x000fe400078efcff */
[----:B------:R-:W-:Y:S02]  /*0eb0*/  SEL R28, R28, 0x2, P6 ;  /* 0x000000021c1c7807 */ /* 0x000fe40003000000 */
[----:B------:R-:W-:Y:S01]  /*0ec0*/  FSETP.GEU.AND P6, PT, R7, R10, PT ;  /* 0x0000000a0700720b */ /* 0x000fe20003fce000 */
[----:B------:R-:W-:Y:S01]  /*0ed0*/  IMAD R37, R29, 0x2, R24 ;  /* 0x000000021d257824 */ /* 0x000fe200078e0218 */
[----:B------:R-:W-:Y:S02]  /*0ee0*/  LEA R21, R21, UR4, 0x3 ;  /* 0x0000000415157c11 */ /* 0x000fe4000f8e18ff */
[----:B------:R-:W-:Y:S02]  /*0ef0*/  LOP3.LUT R34, R6, 0x1, R33, 0xf8, !PT ;  /* 0x0000000106227812 */ /* 0x000fe400078ef821 */
[----:B------:R-:W-:Y:S01]  /*0f00*/  @P3 FSEL R22, R22, R23, P4 ;  /* 0x0000001716163208 */ /* 0x000fe20002000000 */
[----:B------:R-:W-:Y:S01]  /*0f10*/  IMAD R29, R29, 0x2, R36 ;  /* 0x000000021d1d7824 */ /* 0x000fe200078e0224 */
[----:B------:R-:W-:Y:S01]  /*0f20*/  SHF.R.S32.HI R33, RZ, 0x1f, R32 ;  /* 0x0000001fff217819 */ /* 0x000fe20000011420 */
[----:B------:R-:W1:Y:S01]  /*0f30*/  S2R R23, SR_TID.X ;  /* 0x0000000000177919 */ /* 0x000e620000002100 */
[----:B------:R-:W-:Y:S01]  /*0f40*/  FSETP.GEU.AND P4, PT, R22, R11, PT ;  /* 0x0000000b1600720b */ /* 0x000fe20003f8e000 */
[----:B------:R2:W-:Y:S01]  /*0f50*/  STS.128 [R21], R16 ;  /* 0x0000001015007388 */ /* 0x0005e20000000c00 */
[----:B------:R-:W-:Y:S01]  /*0f60*/  SHF.R.S32.HI R35, RZ, 0x1f, R34 ;  /* 0x0000001fff237819 */ /* 0x000fe20000011422 */
[----:B0-----:R-:W-:-:S04]  /*0f70*/  IMAD.WIDE R30, R25, 0x4, R30 ;  /* 0x00000004191e7825 */ /* 0x001fc800078e021e */
[----:B--2---:R-:W-:Y:S01]  /*0f80*/  IMAD.WIDE R18, R29, 0x20, R32 ;  /* 0x000000201d127825 */ /* 0x004fe200078e0220 */
[----:B------:R-:W-:Y:S02]  /*0f90*/  SEL R29, RZ, 0x1, !P5 ;  /* 0x00000001ff1d7807 */ /* 0x000fe40006800000 */
[----:B------:R-:W-:-:S04]  /*0fa0*/  FSETP.NAN.AND P5, PT, R10, R10, PT ;  /* 0x0000000a0a00720b */ /* 0x000fc80003fa8000 */
[----:B------:R-:W-:Y:S02]  /*0fb0*/  @P6 SEL R10, R10, R7, P5 ;  /* 0x000000070a0a6207 */ /* 0x000fe40002800000 */
[----:B------:R-:W-:Y:S01]  /*0fc0*/  FSETP.NAN.AND P5, PT, R11, R11, PT ;  /* 0x0000000b0b00720b */ /* 0x000fe20003fa8000 */
[----:B------:R-:W-:-:S03]  /*0fd0*/  IMAD.WIDE R16, R37, 0x20, R34 ;  /* 0x0000002025107825 */ /* 0x000fc600078e0222 */
[----:B------:R-:W-:Y:S02]  /*0fe0*/  @P4 SEL R11, R11, R22, P5 ;  /* 0x000000160b0b4207 */ /* 0x000fe40002800000 */
[----:B------:R-:W-:Y:S01]  /*0ff0*/  LEA.HI R24, R3, R3, RZ, 0x4 ;  /* 0x0000000303187211 */ /* 0x000fe200078f20ff */
[----:B------:R0:W-:Y:S01]  /*1000*/  STS.128 [R21+0x10], R16 ;  /* 0x0000101015007388 */ /* 0x0001e20000000c00 */
[----:B------:R-:W-:-:S03]  /*1010*/  SEL R29, R29, 0x2, P3 ;  /* 0x000000021d1d7807 */ /* 0x000fc60001800000 */
[----:B------:R-:W-:Y:S01]  /*1020*/  STG.E.128 desc[UR6][R30.64], R12 ;  /* 0x0000000c1e007986 */ /* 0x000fe2000c101d06 */
[----:B------:R-:W-:-:S03]  /*1030*/  LOP3.LUT R24, R24, 0x7ffffff0, RZ, 0xc0, !PT ;  /* 0x7ffffff018187812 */ /* 0x000fc600078ec0ff */
[----:B------:R-:W-:Y:S01]  /*1040*/  STG.E.128 desc[UR6][R30.64+0x800], R8 ;  /* 0x000800081e007986 */ /* 0x000fe2000c101d06 */
[----:B------:R-:W-:Y:S02]  /*1050*/  SEL R26, R26, 0x2, P1 ;  /* 0x000000021a1a7807 */ /* 0x000fe40000800000 */
[----:B------:R-:W-:Y:S02]  /*1060*/  SEL R22, R5, 0x3, P2 ;  /* 0x0000000305167807 */ /* 0x000fe40001000000 */
[----:B------:R-:W-:Y:S01]  /*1070*/  SEL R29, R29, 0x3, P4 ;  /* 0x000000031d1d7807 */ /* 0x000fe20002000000 */
[----:B------:R-:W-:Y:S01]  /*1080*/  IMAD.IADD R3, R3, 0x1, -R24 ;  /* 0x0000000103037824 */ /* 0x000fe200078e0a18 */
[----:B------:R-:W-:Y:S02]  /*1090*/  SEL R7, R26, 0x3, P6 ;  /* 0x000000031a077807 */ /* 0x000fe40003000000 */
[----:B------:R-:W-:Y:S02]  /*10a0*/  LOP3.LUT R24, R27, 0x1, R22, 0xf8, !PT ;  /* 0x000000011b187812 */ /* 0x000fe400078ef816 */
[----:B------:R-:W-:-:S02]  /*10b0*/  SHF.R.U32.HI R26, RZ, 0x1, R22 ;  /* 0x00000001ff1a7819 */ /* 0x000fc40000011616 */
[----:B------:R-:W-:Y:S01]  /*10c0*/  LOP3.LUT R22, R29, R20, RZ, 0xfc, !PT ;  /* 0x000000141d167212 */ /* 0x000fe200078efcff */
[----:B-1----:R-:W-:Y:S01]  /*10d0*/  IMAD.SHL.U32 R23, R23, 0x2, RZ ;  /* 0x0000000217177824 */ /* 0x002fe200078e00ff */
[----:B------:R-:W-:-:S05]  /*10e0*/  SHF.R.U32.HI R20, RZ, 0x1, R29 ;  /* 0x00000001ff147819 */ /* 0x000fca000001161d */
[----:B------:R-:W-:Y:S01]  /*10f0*/  IMAD R35, R3, 0x2, R20 ;  /* 0x0000000203237824 */ /* 0x000fe200078e0214 */
[----:B------:R-:W-:-:S04]  /*1100*/  LOP3.LUT R20, R23, 0xfe, RZ, 0xc0, !PT ;  /* 0x000000fe17147812 */ /* 0x000fc800078ec0ff */
[----:B------:R-:W-:Y:S01]  /*1110*/  LEA R20, R20, UR4, 0x3 ;  /* 0x0000000414147c11 */ /* 0x000fe2000f8e18ff */
[----:B------:R-:W-:Y:S01]  /*1120*/  BAR.SYNC.DEFER_BLOCKING 0x0 ;  /* 0x0000000000007b1d */ /* 0x000fe20000010000 */
[----:B------:R-:W-:Y:S02]  /*1130*/  SEL R5, R28, 0x3, P0 ;  /* 0x000000031c057807 */ /* 0x000fe40000000000 */
[----:B0-----:R-:W-:Y:S02]  /*1140*/  LOP3.LUT R18, R6, 0x1, R7, 0xf8, !PT ;  /* 0x0000000106127812 */ /* 0x001fe400078ef807 */
[----:B------:R-:W-:Y:S01]  /*1150*/  LOP3.LUT R16, R5, R4, RZ, 0xfc, !PT ;  /* 0x0000000405107212 */ /* 0x000fe200078efcff */
[----:B------:R-:W-:Y:S01]  /*1160*/  IMAD.SHL.U32 R2, R2, 0x2, RZ ;  /* 0x0000000202027824 */ /* 0x000fe200078e00ff */
[----:B------:R-:W-:Y:S01]  /*1170*/  SHF.R.U32.HI R4, RZ, 0x1, R5 ;  /* 0x00000001ff047819 */ /* 0x000fe20000011605 */
[----:B------:R-:W-:Y:S01]  /*1180*/  ULDC.64 UR4, c[0x0][0x220] ;  /* 0x0000880000047ab9 */ /* 0x000fe20000000a00 */
[----:B------:R-:W-:Y:S01]  /*1190*/  SHF.R.U32.HI R6, RZ, 0x1, R7 ;  /* 0x00000001ff067819 */ /* 0x000fe20000011607 */
[----:B------:R-:W0:Y:S04]  /*11a0*/  LDS.128 R8, [R20] ;  /* 0x0000000014087984 */ /* 0x000e280000000c00 */
[----:B------:R-:W1:Y:S01]  /*11b0*/  LDS.128 R12, [R20+0x800] ;  /* 0x00080000140c7984 */ /* 0x000e620000000c00 */
[----:B------:R-:W-:Y:S01]  /*11c0*/  SHF.R.S32.HI R25, RZ, 0x1f, R24 ;  /* 0x0000001fff197819 */ /* 0x000fe20000011418 */
[C---:B------:R-:W-:Y:S01]  /*11d0*/  IMAD R5, R3.reuse, 0x2, R26 ;  /* 0x0000000203057824 */ /* 0x040fe200078e021a */
[----:B------:R-:W-:Y:S01]  /*11e0*/  SHF.R.S32.HI R17, RZ, 0x1f, R16 ;  /* 0x0000001fff117819 */ /* 0x000fe20000011410 */
[C---:B------:R-:W-:Y:S01]  /*11f0*/  IMAD R7, R3.reuse, 0x2, R4 ;  /* 0x0000000203077824 */ /* 0x040fe200078e0204 */
[----:B------:R-:W-:Y:S01]  /*1200*/  SHF.R.S32.HI R19, RZ, 0x1f, R18 ;  /* 0x0000001fff137819 */ /* 0x000fe20000011412 */
[----:B------:R-:W-:Y:S01]  /*1210*/  IMAD R33, R3, 0x2, R6 ;  /* 0x0000000203217824 */ /* 0x000fe200078e0206 */
[----:B------:R-:W-:Y:S01]  /*1220*/  SHF.R.S32.HI R23, RZ, 0x1f, R22 ;  /* 0x0000001fff177819 */ /* 0x000fe20000011416 */
[----:B------:R-:W-:Y:S01]  /*1230*/  IMAD.WIDE R4, R5, 0x20, R24 ;  /* 0x0000002005047825 */ /* 0x000fe200078e0218 */
[----:B------:R-:W-:Y:S03]  /*1240*/  BAR.SYNC.DEFER_BLOCKING 0x0 ;  /* 0x0000000000007b1d */ /* 0x000fe60000010000 */
[----:B------:R-:W-:-:S04]  /*1250*/  IMAD.WIDE R6, R7, 0x20, R16 ;  /* 0x0000002007067825 */ /* 0x000fc800078e0210 */
[----:B------:R-:W-:-:S04]  /*1260*/  IMAD.WIDE R32, R33, 0x20, R18 ;  /* 0x0000002021207825 */ /* 0x000fc800078e0212 */
[----:B------:R-:W-:Y:S02]  /*1270*/  IMAD.WIDE R34, R35, 0x20, R22 ;  /* 0x0000002023227825 */ /* 0x000fe400078e0216 */
[----:B------:R-:W2:Y:S01]  /*1280*/  LDC.64 R22, c[0x0][0x220] ;  /* 0x00008800ff167b82 */ /* 0x000ea20000000a00 */
[----:B------:R3:W-:Y:S04]  /*1290*/  STS.128 [R21], R4 ;  /* 0x0000000415007388 */ /* 0x0007e80000000c00 */
[----:B------:R-:W-:Y:S03]  /*12a0*/  STS.128 [R21+0x10], R32 ;  /* 0x0000102015007388 */ /* 0x000fe60000000c00 */
[----:B------:R-:W-:Y:S01]  /*12b0*/  BAR.SYNC.DEFER_BLOCKING 0x0 ;  /* 0x0000000000007b1d */ /* 0x000fe20000010000 */
[----:B------:R-:W-:-:S05]  /*12c0*/  LOP3.LUT R3, R2, 0xfe, RZ, 0xc0, !PT ;  /* 0x000000fe02037812 */ /* 0x000fca00078ec0ff */
[----:B------:R-:W4:Y:S04]  /*12d0*/  LDS.128 R24, [R20] ;  /* 0x0000000014187984 */ /* 0x000f280000000c00 */
[----:B------:R-:W5:Y:S01]  /*12e0*/  LDS.128 R16, [R20+0x800] ;  /* 0x0008000014107984 */ /* 0x000f620000000c00 */
[----:B------:R-:W-:Y:S02]  /*12f0*/  LOP3.LUT R29, R0, R3, RZ, 0xfc, !PT ;  /* 0x00000003001d7212 */ /* 0x000fe400078efcff */
[----:B------:R-:W-:Y:S02]  /*1300*/  SHF.R.S32.HI R0, RZ, 0x1f, R0 ;  /* 0x0000001fff007819 */ /* 0x000fe40000011400 */
[C---:B---3--:R-:W-:Y:S01]  /*1310*/  LEA R4, P0, R29.reuse, UR4, 0x3 ;  /* 0x000000041d047c11 */ /* 0x048fe2000f8018ff */
[----:B--2---:R-:W-:-:S03]  /*1320*/  IMAD.WIDE R2, R29, 0x8, R22 ;  /* 0x000000081d027825 */ /* 0x004fc600078e0216 */
[----:B------:R-:W-:Y:S02]  /*1330*/  LEA.HI.X R5, R29, UR5, R0, 0x3, P0 ;  /* 0x000000051d057c11 */ /* 0x000fe400080f1c00 */
[----:B0-----:R-:W-:Y:S04]  /*1340*/  STG.E.128 desc[UR6][R2.64], R8 ;  /* 0x0000000802007986 */ /* 0x001fe8000c101d06 */
[----:B-1----:R-:W-:Y:S04]  /*1350*/  STG.E.128 desc[UR6][R4.64+0x800], R12 ;  /* 0x0008000c04007986 */ /* 0x002fe8000c101d06 */
[----:B----4-:R-:W-:Y:S04]  /*1360*/  STG.E.128 desc[UR6][R2.64+0x1000], R24 ;  /* 0x0010001802007986 */ /* 0x010fe8000c101d06 */
[----:B-----5:R-:W-:Y:S01]  /*1370*/  STG.E.128 desc[UR6][R2.64+0x1800], R16 ;  /* 0x0018001002007986 */ /* 0x020fe2000c101d06 */
[----:B------:R-:W-:Y:S05]  /*1380*/  EXIT ;  /* 0x000000000000794d */ /* 0x000fea0003800000 */
.L_x_0:
[----:B------:R-:W-:-:S00]  /*1390*/  BRA `(.L_x_0) ;  /* 0xfffffffc00fc7947 */ /* 0x000fc0000383ffff */
[----:B------:R-:W-:-:S00]  /*13a0*/  NOP ;  /* 0x0000000000007918 */ /* 0x000fc00000000000 */
        /* <DEDUP_REMOVED lines=13> */
.L_x_1:


//--------------------- .nv.shared.triton_poi_fused_max_pool2d_with_indices_3 --------------------------
	.section	.nv.shared.triton_poi_fused_max_pool2d_with_indices_3,"aw",@nobits
	.sectionflags	@""
	.align	16
	.zero		1024


//--------------------- .nv.constant0.triton_poi_fused_max_pool2d_with_indices_3 --------------------------
	.section	.nv.constant0.triton_poi_fused_max_pool2d_with_indices_3,"a",@progbits
	.sectionflags	@""
	.align	4
.nv.constant0.triton_poi_fused_max_pool2d_with_indices_3:
	.zero		556
